//
// Generated by NVIDIA NVVM Compiler
//
// Compiler Build ID: CL-36424714
// Cuda compilation tools, release 13.0, V13.0.88
// Based on NVVM 20.0.0
//

.version 9.0
.target sm_100
.address_size 64

	// .globl	_Z24unique_gid_calculation2dPi
.extern .func  (.param .b32 func_retval0) vprintf
(
	.param .b64 vprintf_param_0,
	.param .b64 vprintf_param_1
)
;
.global .align 1 .b8 $str[73] = {98, 108, 111, 99, 107, 73, 100, 120, 46, 120, 32, 58, 32, 37, 100, 44, 32, 98, 108, 111, 99, 107, 73, 100, 120, 46, 121, 32, 58, 32, 37, 100, 44, 32, 116, 104, 101, 97, 100, 73, 100, 120, 46, 120, 32, 58, 32, 37, 100, 44, 32, 103, 105, 100, 32, 58, 32, 37, 100, 44, 32, 118, 97, 108, 117, 101, 58, 32, 37, 100, 32, 10};

.visible .entry _Z24unique_gid_calculation2dPi(
	.param .u64 .ptr .align 1 _Z24unique_gid_calculation2dPi_param_0
)
{
	.local .align 8 .b8 	__local_depot0[24];
	.reg .b64 	%SP;
	.reg .b64 	%SPL;
	.reg .b32 	%r<11>;
	.reg .b64 	%rd<9>;

	mov.u64 	%SPL, __local_depot0;
	cvta.local.u64 	%SP, %SPL;
	ld.param.u64 	%rd1, [_Z24unique_gid_calculation2dPi_param_0];
	cvta.to.global.u64 	%rd2, %rd1;
	add.u64 	%rd3, %SP, 0;
	add.u64 	%rd4, %SPL, 0;
	mov.u32 	%r1, %tid.x;
	mov.u32 	%r2, %ctaid.x;
	mov.u32 	%r3, %ntid.x;
	mov.u32 	%r4, %nctaid.x;
	mov.u32 	%r5, %ctaid.y;
	mad.lo.s32 	%r6, %r5, %r4, %r2;
	mad.lo.s32 	%r7, %r6, %r3, %r1;
	mul.wide.s32 	%rd5, %r7, 4;
	add.s64 	%rd6, %rd2, %rd5;
	ld.global.u32 	%r8, [%rd6];
	st.local.v2.u32 	[%rd4], {%r2, %r5};
	st.local.v2.u32 	[%rd4+8], {%r1, %r7};
	st.local.u32 	[%rd4+16], %r8;
	mov.u64 	%rd7, $str;
	cvta.global.u64 	%rd8, %rd7;
	{ // callseq 0, 0
	.param .b64 param0;
	st.param.b64 	[param0], %rd8;
	.param .b64 param1;
	st.param.b64 	[param1], %rd3;
	.param .b32 retval0;
	call.uni (retval0), 
	vprintf, 
	(
	param0, 
	param1
	);
	ld.param.b32 	%r9, [retval0];
	} // callseq 0
	ret;

}


// ===== COMPILED SASS (sm_100) =====

	.target	sm_100

	.elftype	@"ET_EXEC"


//--------------------- .note.nv.tkinfo           --------------------------
	.section	.note.nv.tkinfo,"",@"SHT_NOTE"
	.sectionflags	@"SHF_NOTE_NV_TKINFO"
	.tkinfo
        /*0018*/ 	.word	0x00000002
        /*0030*/ 	.string	""
        /*0030*/ 	.string	"ptxas"
        /*0030*/ 	.string	"Cuda compilation tools, release 13.0, V13.0.88"
        /*0030*/ 	.string	"Build cuda_13.0.r13.0/compiler.36424714_0"
        /*0030*/ 	.string	"-arch sm_100 -m 64 "



//--------------------- .note.nv.cuinfo           --------------------------
	.section	.note.nv.cuinfo,"",@"SHT_NOTE"
	.sectionflags	@"SHF_NOTE_NV_CUINFO"
        /*0018*/ 	.short	0x0002
        /*001a*/ 	.short	0x0064
        /*001c*/ 	.short	0x0082
	.zero		2


//--------------------- .nv.info                  --------------------------
	.section	.nv.info,"",@"SHT_CUDA_INFO"
	.align	4


	//----- nvinfo : EIATTR_REGCOUNT
	.align		4
        /*0000*/ 	.byte	0x04, 0x2f
        /*0002*/ 	.short	(.L_2 - .L_1)
	.align		4
.L_1:
        /*0004*/ 	.word	index@(_Z24unique_gid_calculation2dPi)
        /*0008*/ 	.word	0x00000018


	//----- nvinfo : EIATTR_FRAME_SIZE
	.align		4
.L_2:
        /*000c*/ 	.byte	0x04, 0x11
        /*000e*/ 	.short	(.L_4 - .L_3)
	.align		4
.L_3:
        /*0010*/ 	.word	index@(_Z24unique_gid_calculation2dPi)
        /*0014*/ 	.word	0x00000018


	//----- nvinfo : EIATTR_MIN_STACK_SIZE
	.align		4
.L_4:
        /*0018*/ 	.byte	0x04, 0x12
        /*001a*/ 	.short	(.L_6 - .L_5)
	.align		4
.L_5:
        /*001c*/ 	.word	index@(_Z24unique_gid_calculation2dPi)
        /*0020*/ 	.word	0x00000018
.L_6:


//--------------------- .nv.compat                --------------------------
	.section	.nv.compat,"",@"SHT_CUDA_COMPAT_INFO"
	.align	4
        /*0000*/ 	.byte	0x02, 0x09, 0x00, 0x00, 0x02, 0x02, 0x01, 0x00, 0x02, 0x05, 0x05, 0x00, 0x03, 0x07, 0x01, 0x01
        /*0010*/ 	.byte	0x02, 0x03, 0x00, 0x00, 0x02, 0x06, 0x01, 0x00, 0x04, 0x0b, 0x08, 0x00, 0x09, 0x00, 0x00, 0x00
        /*0020*/ 	.byte	0x00, 0x00, 0x00, 0x00


//--------------------- .nv.info._Z24unique_gid_calculation2dPi --------------------------
	.section	.nv.info._Z24unique_gid_calculation2dPi,"",@"SHT_CUDA_INFO"
	.sectionflags	@""
	.align	4


	//----- nvinfo : EIATTR_CUDA_API_VERSION
	.align		4
        /*0000*/ 	.byte	0x04, 0x37
        /*0002*/ 	.short	(.L_8 - .L_7)
.L_7:
        /*0004*/ 	.word	0x00000082


	//----- nvinfo : EIATTR_KPARAM_INFO
	.align		4
.L_8:
        /*0008*/ 	.byte	0x04, 0x17
        /*000a*/ 	.short	(.L_10 - .L_9)
.L_9:
        /*000c*/ 	.word	0x00000000
        /*0010*/ 	.short	0x0000
        /*0012*/ 	.short	0x0000
        /*0014*/ 	.byte	0x00, 0xf5, 0x21, 0x00


	//----- nvinfo : EIATTR_SPARSE_MMA_MASK
	.align		4
.L_10:
        /*0018*/ 	.byte	0x03, 0x50
        /*001a*/ 	.short	0x0000


	//----- nvinfo : EIATTR_MAXREG_COUNT
	.align		4
        /*001c*/ 	.byte	0x03, 0x1b
        /*001e*/ 	.short	0x00ff


	//----- nvinfo : EIATTR_EXTERNS
	.align		4
        /*0020*/ 	.byte	0x04, 0x0f
        /*0022*/ 	.short	(.L_12 - .L_11)


	//   ....[0]....
	.align		4
.L_11:
        /*0024*/ 	.word	index@(vprintf)


	//----- nvinfo : EIATTR_MERCURY_ISA_VERSION
	.align		4
.L_12:
        /*0028*/ 	.byte	0x03, 0x5f
        /*002a*/ 	.short	0x0101


	//----- nvinfo : EIATTR_VRC_CTA_INIT_COUNT
	.align		4
        /*002c*/ 	.byte	0x02, 0x4a
	.zero		1
	.zero		1


	//----- nvinfo : EIATTR_SYSCALL_OFFSETS
	.align		4
        /*0030*/ 	.byte	0x04, 0x46
        /*0032*/ 	.short	(.L_14 - .L_13)


	//   ....[0]....
.L_13:
        /*0034*/ 	.word	0x000001a0


	//----- nvinfo : EIATTR_EXIT_INSTR_OFFSETS
	.align		4
.L_14:
        /*0038*/ 	.byte	0x04, 0x1c
        /*003a*/ 	.short	(.L_16 - .L_15)


	//   ....[0]....
.L_15:
        /*003c*/ 	.word	0x000001b0


	//----- nvinfo : EIATTR_CBANK_PARAM_SIZE
	.align		4
.L_16:
        /*0040*/ 	.byte	0x03, 0x19
        /*0042*/ 	.short	0x0008


	//----- nvinfo : EIATTR_PARAM_CBANK
	.align		4
        /*0044*/ 	.byte	0x04, 0x0a
        /*0046*/ 	.short	(.L_18 - .L_17)
	.align		4
.L_17:
        /*0048*/ 	.word	index@(.nv.constant0._Z24unique_gid_calculation2dPi)
        /*004c*/ 	.short	0x0380
        /*004e*/ 	.short	0x0008


	//----- nvinfo : EIATTR_SW_WAR
	.align		4
.L_18:
        /*0050*/ 	.byte	0x04, 0x36
        /*0052*/ 	.short	(.L_20 - .L_19)
.L_19:
        /*0054*/ 	.word	0x00000008
.L_20:


//--------------------- .nv.callgraph             --------------------------
	.section	.nv.callgraph,"",@"SHT_CUDA_CALLGRAPH"
	.align	4
	.sectionentsize	8
	.align		4
        /*0000*/ 	.word	0x00000000
	.align		4
        /*0004*/ 	.word	0xffffffff
	.align		4
        /*0008*/ 	.word	index@(_Z24unique_gid_calculation2dPi)
	.align		4
        /*000c*/ 	.word	index@(vprintf)
	.align		4
        /*0010*/ 	.word	0x00000000
	.align		4
        /*0014*/ 	.word	0xfffffffe
	.align		4
        /*0018*/ 	.word	0x00000000
	.align		4
        /*001c*/ 	.word	0xfffffffd
	.align		4
        /*0020*/ 	.word	0x00000000
	.align		4
        /*0024*/ 	.word	0xfffffffc


//--------------------- .nv.constant4             --------------------------
	.section	.nv.constant4,"a",@progbits
	.align	8
	.align		8
.nv.constant4:
        /*0000*/ 	.dword	vprintf
	.align		8
        /*0008*/ 	.dword	$str


//--------------------- .text._Z24unique_gid_calculation2dPi --------------------------
	.section	.text._Z24unique_gid_calculation2dPi,"ax",@progbits
	.align	128
        .global         _Z24unique_gid_calculation2dPi
        .type           _Z24unique_gid_calculation2dPi,@function
        .size           _Z24unique_gid_calculation2dPi,(.L_x_2 - _Z24unique_gid_calculation2dPi)
        .other          _Z24unique_gid_calculation2dPi,@"STO_CUDA_ENTRY STV_DEFAULT"
_Z24unique_gid_calculation2dPi:
.text._Z24unique_gid_calculation2dPi:
[----:B------:R-:W0:Y:S01]  /*0000*/  LDC R1, c[0x0][0x37c] ;  /* 0x0000df00ff017b82 */ /* 0x000e220000000800 */
[----:B------:R-:W1:Y:S01]  /*0010*/  S2R R12, SR_CTAID.X ;  /* 0x00000000000c7919 */ /* 0x000e620000002500 */
[----:B------:R-:W2:Y:S06]  /*0020*/  LDCU UR6, c[0x0][0x2fc] ;  /* 0x00005f80ff0677ac */ /* 0x000eac0008000800 */
[----:B------:R-:W3:Y:S01]  /*0030*/  LDC.64 R2, c[0x0][0x380] ;  /* 0x0000e000ff027b82 */ /* 0x000ee20000000a00 */
[----:B0-----:R-:W-:Y:S01]  /*0040*/  VIADD R1, R1, 0xffffffe8 ;  /* 0xffffffe801017836 */ /* 0x001fe20000000000 */
[----:B------:R-:W1:Y:S01]  /*0050*/  S2R R13, SR_CTAID.Y ;  /* 0x00000000000d7919 */ /* 0x000e620000002600 */
[----:B------:R-:W0:Y:S01]  /*0060*/  LDCU UR7, c[0x0][0x360] ;  /* 0x00006c00ff0777ac */ /* 0x000e220008000800 */
[----:B------:R-:W0:Y:S01]  /*0070*/  S2R R10, SR_TID.X ;  /* 0x00000000000a7919 */ /* 0x000e220000002100 */
[----:B------:R-:W1:Y:S01]  /*0080*/  LDCU UR8, c[0x0][0x370] ;  /* 0x00006e00ff0877ac */ /* 0x000e620008000800 */
[----:B------:R-:W4:Y:S01]  /*0090*/  LDCU.64 UR4, c[0x0][0x358] ;  /* 0x00006b00ff0477ac */ /* 0x000f220008000a00 */
[----:B-1----:R-:W-:Y:S01]  /*00a0*/  IMAD R11, R13, UR8, R12 ;  /* 0x000000080d0b7c24 */ /* 0x002fe2000f8e020c */
[----:B------:R-:W-:Y:S01]  /*00b0*/  MOV R0, 0x0 ;  /* 0x0000000000007802 */ /* 0x000fe20000000f00 */
[----:B------:R1:W-:Y:S01]  /*00c0*/  STL.64 [R1], R12 ;  /* 0x0000000c01007387 */ /* 0x0003e20000100a00 */
[----:B------:R-:W5:Y:S01]  /*00d0*/  LDCU.64 UR8, c[0x4][0x8] ;  /* 0x01000100ff0877ac */ /* 0x000f620008000a00 */
[----:B0-----:R-:W-:-:S04]  /*00e0*/  IMAD R11, R11, UR7, R10 ;  /* 0x000000070b0b7c24 */ /* 0x001fc8000f8e020a */
[----:B---3--:R-:W-:-:S06]  /*00f0*/  IMAD.WIDE R2, R11, 0x4, R2 ;  /* 0x000000040b027825 */ /* 0x008fcc00078e0202 */
[----:B----4-:R-:W3:Y:S01]  /*0100*/  LDG.E R2, desc[UR4][R2.64] ;  /* 0x0000000402027981 */ /* 0x010ee2000c1e1900 */
[----:B------:R-:W0:Y:S01]  /*0110*/  LDCU UR4, c[0x0][0x2f8] ;  /* 0x00005f00ff0477ac */ /* 0x000e220008000800 */
[----:B------:R1:W4:Y:S02]  /*0120*/  LDC.64 R8, c[0x4][R0] ;  /* 0x0100000000087b82 */ /* 0x0003240000000a00 */
[----:B------:R1:W-:Y:S01]  /*0130*/  STL.64 [R1+0x8], R10 ;  /* 0x0000080a01007387 */ /* 0x0003e20000100a00 */
[----:B-----5:R-:W-:Y:S01]  /*0140*/  IMAD.U32 R4, RZ, RZ, UR8 ;  /* 0x00000008ff047e24 */ /* 0x020fe2000f8e00ff */
[----:B------:R-:W-:Y:S02]  /*0150*/  MOV R5, UR9 ;  /* 0x0000000900057c02 */ /* 0x000fe40008000f00 */
[----:B0-----:R-:W-:-:S04]  /*0160*/  IADD3 R6, P0, PT, R1, UR4, RZ ;  /* 0x0000000401067c10 */ /* 0x001fc8000ff1e0ff */
[----:B--2---:R-:W-:Y:S01]  /*0170*/  IADD3.X R7, PT, PT, RZ, UR6, RZ, P0, !PT ;  /* 0x00000006ff077c10 */ /* 0x004fe200087fe4ff */
[----:B---34-:R1:W-:Y:S08]  /*0180*/  STL [R1+0x10], R2 ;  /* 0x0000100201007387 */ /* 0x0183f00000100800 */
[----:B------:R-:W-:-:S07]  /*0190*/  LEPC R20, `(.L_x_0) ;  /* 0x000000001014794e */ /* 0x000fce0000000000 */
[----:B-1----:R-:W-:Y:S05]  /*01a0*/  CALL.ABS.NOINC R8 ;  /* 0x0000000008007343 */ /* 0x002fea0003c00000 */
.L_x_0:
[----:B------:R-:W-:Y:S05]  /*01b0*/  EXIT ;  /* 0x000000000000794d */ /* 0x000fea0003800000 */
.L_x_1:
[----:B------:R-:W-:-:S00]  /*01c0*/  BRA `(.L_x_1) ;  /* 0xfffffffc00fc7947 */ /* 0x000fc0000383ffff */
[----:B------:R-:W-:-:S00]  /*01d0*/  NOP ;  /* 0x0000000000007918 */ /* 0x000fc00000000000 */
        /* <DEDUP_REMOVED lines=10> */
.L_x_2:


//--------------------- .nv.global.init           --------------------------
	.section	.nv.global.init,"aw",@progbits
.nv.global.init:
	.type		$str,@object
	.size		$str,(.L_0 - $str)
$str:
        /*0000*/ 	.byte	0x62, 0x6c, 0x6f, 0x63, 0x6b, 0x49, 0x64, 0x78, 0x2e, 0x78, 0x20, 0x3a, 0x20, 0x25, 0x64, 0x2c
        /*0010*/ 	.byte	0x20, 0x62, 0x6c, 0x6f, 0x63, 0x6b, 0x49, 0x64, 0x78, 0x2e, 0x79, 0x20, 0x3a, 0x20, 0x25, 0x64
        /*0020*/ 	.byte	0x2c, 0x20, 0x74, 0x68, 0x65, 0x61, 0x64, 0x49, 0x64, 0x78, 0x2e, 0x78, 0x20, 0x3a, 0x20, 0x25
        /*0030*/ 	.byte	0x64, 0x2c, 0x20, 0x67, 0x69, 0x64, 0x20, 0x3a, 0x20, 0x25, 0x64, 0x2c, 0x20, 0x76, 0x61, 0x6c
        /*0040*/ 	.byte	0x75, 0x65, 0x3a, 0x20, 0x25, 0x64, 0x20, 0x0a, 0x00
.L_0:


//--------------------- .nv.shared.reserved.0     --------------------------
	.section	.nv.shared.reserved.0,"aw",@nobits
	.weak		__nv_reservedSMEM_offset_0_alias
	.size		__nv_reservedSMEM_offset_0_alias, 0, 64
	.other		__nv_reservedSMEM_offset_0_alias,@"STO_CUDA_RESERVED_SHARED STV_DEFAULT"
__nv_reservedSMEM_offset_0_alias:
	.zero		0
	.zero		64


//--------------------- .nv.constant0._Z24unique_gid_calculation2dPi --------------------------
	.section	.nv.constant0._Z24unique_gid_calculation2dPi,"a",@progbits
	.sectionflags	@""
	.align	4
.nv.constant0._Z24unique_gid_calculation2dPi:
	.zero		904


//--------------------- SYMBOLS --------------------------

	.type		.nv.reservedSmem.offset0,@object
	.size		.nv.reservedSmem.offset0,0x4
	.type		vprintf,@function
